	.headerflags	@"EF_CUDA_TEXMODE_UNIFIED EF_CUDA_64BIT_ADDRESS EF_CUDA_ACCELERATORS EF_CUDA_SM90 EF_CUDA_VIRTUAL_SM(EF_CUDA_SM90)"
	.elftype	@"ET_EXEC"


//--------------------- .nv.info                  --------------------------
	.section	.nv.info,"",@"SHT_CUDA_INFO"
	.align	4


	//----- nvinfo : EIATTR_REGCOUNT
	.align		4
        /*0000*/ 	.byte	0x04, 0x2f
        /*0002*/ 	.short	(.L_1 - .L_0)
	.align		4
.L_0:
        /*0004*/ 	.word	index@(triton_poi_fused_avg_pool2d_32)
        /*0008*/ 	.word	0x00000020


	//----- nvinfo : EIATTR_MIN_STACK_SIZE
	.align		4
.L_1:
        /*000c*/ 	.byte	0x04, 0x12
        /*000e*/ 	.short	(.L_3 - .L_2)
	.align		4
.L_2:
        /*0010*/ 	.word	index@(triton_poi_fused_avg_pool2d_32)
        /*0014*/ 	.word	0x00000000


	//----- nvinfo : EIATTR_FRAME_SIZE
	.align		4
.L_3:
        /*0018*/ 	.byte	0x04, 0x11
        /*001a*/ 	.short	(.L_5 - .L_4)
	.align		4
.L_4:
        /*001c*/ 	.word	index@(triton_poi_fused_avg_pool2d_32)
        /*0020*/ 	.word	0x00000000


	//----- nvinfo : EIATTR_MIN_STACK_SIZE
	.align		4
.L_5:
        /*0024*/ 	.byte	0x04, 0x12
        /*0026*/ 	.short	(.L_7 - .L_6)
	.align		4
.L_6:
        /*0028*/ 	.word	index@(triton_poi_fused_avg_pool2d_32)
        /*002c*/ 	.word	0x00000000
.L_7:


//--------------------- .nv.info.triton_poi_fused_avg_pool2d_32 --------------------------
	.section	.nv.info.triton_poi_fused_avg_pool2d_32,"",@"SHT_CUDA_INFO"
	.sectionflags	@""
	.align	4


	//----- nvinfo : EIATTR_CUDA_API_VERSION
	.align		4
        /*0000*/ 	.byte	0x04, 0x37
        /*0002*/ 	.short	(.L_9 - .L_8)
.L_8:
        /*0004*/ 	.word	0x0000007c


	//----- nvinfo : EIATTR_KPARAM_INFO
	.align		4
.L_9:
        /*0008*/ 	.byte	0x04, 0x17
        /*000a*/ 	.short	(.L_11 - .L_10)
.L_10:
        /*000c*/ 	.word	0x00000000
        /*0010*/ 	.short	0x0002
        /*0012*/ 	.short	0x0010
        /*0014*/ 	.byte	0x00, 0xf0, 0x11, 0x00


	//----- nvinfo : EIATTR_KPARAM_INFO
	.align		4
.L_11:
        /*0018*/ 	.byte	0x04, 0x17
        /*001a*/ 	.short	(.L_13 - .L_12)
.L_12:
        /*001c*/ 	.word	0x00000000
        /*0020*/ 	.short	0x0001
        /*0022*/ 	.short	0x0008
        /*0024*/ 	.byte	0x00, 0xf4, 0x21, 0x00


	//----- nvinfo : EIATTR_KPARAM_INFO
	.align		4
.L_13:
        /*0028*/ 	.byte	0x04, 0x17
        /*002a*/ 	.short	(.L_15 - .L_14)
.L_14:
        /*002c*/ 	.word	0x00000000
        /*0030*/ 	.short	0x0000
        /*0032*/ 	.short	0x0000
        /*0034*/ 	.byte	0x00, 0xf4, 0x21, 0x00


	//----- nvinfo : EIATTR_SPARSE_MMA_MASK
	.align		4
.L_15:
        /*0038*/ 	.byte	0x03, 0x50
        /*003a*/ 	.short	0x0000


	//----- nvinfo : EIATTR_MAXREG_COUNT
	.align		4
        /*003c*/ 	.byte	0x03, 0x1b
        /*003e*/ 	.short	0x00ff


	//----- nvinfo : EIATTR_EXIT_INSTR_OFFSETS
	.align		4
        /*0040*/ 	.byte	0x04, 0x1c
        /*0042*/ 	.short	(.L_17 - .L_16)


	//   ....[0]....
.L_16:
        /*0044*/ 	.word	0x00000970


	//   ....[1]....
        /*0048*/ 	.word	0x00000990


	//----- nvinfo : EIATTR_REQNTID
	.align		4
.L_17:
        /*004c*/ 	.byte	0x04, 0x10
        /*004e*/ 	.short	(.L_19 - .L_18)
.L_18:
        /*0050*/ 	.word	0x00000100
        /*0054*/ 	.word	0x00000001
        /*0058*/ 	.word	0x00000001


	//----- nvinfo : EIATTR_CBANK_PARAM_SIZE
	.align		4
.L_19:
        /*005c*/ 	.byte	0x03, 0x19
        /*005e*/ 	.short	0x0014


	//----- nvinfo : EIATTR_PARAM_CBANK
	.align		4
        /*0060*/ 	.byte	0x04, 0x0a
        /*0062*/ 	.short	(.L_21 - .L_20)
	.align		4
.L_20:
        /*0064*/ 	.word	index@(.nv.constant0.triton_poi_fused_avg_pool2d_32)
        /*0068*/ 	.short	0x0210
        /*006a*/ 	.short	0x0014


	//----- nvinfo : EIATTR_SW_WAR
	.align		4
.L_21:
        /*006c*/ 	.byte	0x04, 0x36
        /*006e*/ 	.short	(.L_23 - .L_22)
.L_22:
        /*0070*/ 	.word	0x00000008
.L_23:


//--------------------- .nv.callgraph             --------------------------
	.section	.nv.callgraph,"",@"SHT_CUDA_CALLGRAPH"
	.align	4
	.sectionentsize	8
	.align		4
        /*0000*/ 	.word	0x00000000
	.align		4
        /*0004*/ 	.word	0xffffffff
	.align		4
        /*0008*/ 	.word	0x00000000
	.align		4
        /*000c*/ 	.word	0xfffffffe
	.align		4
        /*0010*/ 	.word	0x00000000
	.align		4
        /*0014*/ 	.word	0xfffffffd
	.align		4
        /*0018*/ 	.word	0x00000000
	.align		4
        /*001c*/ 	.word	0xfffffffc


//--------------------- .text.triton_poi_fused_avg_pool2d_32 --------------------------
	.section	.text.triton_poi_fused_avg_pool2d_32,"ax",@progbits
	.align	128
        .global         triton_poi_fused_avg_pool2d_32
        .type           triton_poi_fused_avg_pool2d_32,@function
        .size           triton_poi_fused_avg_pool2d_32,(.L_x_1 - triton_poi_fused_avg_pool2d_32)
        .other          triton_poi_fused_avg_pool2d_32,@"STO_CUDA_ENTRY STV_DEFAULT"
triton_poi_fused_avg_pool2d_32:
.text.triton_poi_fused_avg_pool2d_32:
[----:B------:R-:W0:Y:S02]  /*0000*/  LDC R1, c[0x0][0x28] ;  /* 0x00000a00ff017b82 */ /* 0x000e240000000800 */
[----:B------:R-:W1:Y:S01]  /*0010*/  S2R R0, SR_TID.X ;  /* 0x0000000000007919 */ /* 0x000e620000002100 */
[----:B------:R-:W-:Y:S01]  /*0020*/  IMAD.MOV.U32 R8, RZ, RZ, RZ ;  /* 0x000000ffff087224 */ /* 0x000fe200078e00ff */
[----:B------:R-:W2:Y:S01]  /*0030*/  LDC.64 R20, c[0x0][0x210] ;  /* 0x00008400ff147b82 */ /* 0x000ea20000000a00 */
[----:B------:R-:W-:Y:S01]  /*0040*/  CS2R R10, SRZ ;  /* 0x00000000000a7805 */ /* 0x000fe2000001ff00 */
[----:B------:R-:W3:Y:S01]  /*0050*/  S2R R9, SR_CTAID.X ;  /* 0x0000000000097919 */ /* 0x000ee20000002500 */
[----:B------:R-:W-:Y:S01]  /*0060*/  ULDC.64 UR4, c[0x0][0x208] ;  /* 0x0000820000047ab9 */ /* 0x000fe20000000a00 */
[----:B-1----:R-:W-:-:S05]  /*0070*/  IMAD.SHL.U32 R0, R0, 0x2, RZ ;  /* 0x0000000200007824 */ /* 0x002fca00078e00ff */
[----:B------:R-:W-:-:S05]  /*0080*/  LOP3.LUT R0, R0, 0x1fe, RZ, 0xc0, !PT ;  /* 0x000001fe00007812 */ /* 0x000fca00078ec0ff */
[----:B---3--:R-:W-:-:S04]  /*0090*/  IMAD R9, R9, 0x200, R0 ;  /* 0x0000020009097824 */ /* 0x008fc800078e0200 */
[----:B------:R-:W-:-:S04]  /*00a0*/  IMAD.HI R2, R9, 0x38e38e39, RZ ;  /* 0x38e38e3909027827 */ /* 0x000fc800078e02ff */
[----:B------:R-:W-:Y:S01]  /*00b0*/  IMAD.HI R0, R9, -0x73f73f73, R8 ;  /* 0x8c08c08d09007827 */ /* 0x000fe200078e0208 */
[----:B------:R-:W-:-:S03]  /*00c0*/  SHF.R.U32.HI R3, RZ, 0x1f, R2 ;  /* 0x0000001fff037819 */ /* 0x000fc60000011602 */
[----:B------:R-:W-:Y:S01]  /*00d0*/  VIADD R13, R9, 0xfffff040 ;  /* 0xfffff040090d7836 */ /* 0x000fe20000000000 */
[----:B------:R-:W-:Y:S02]  /*00e0*/  LEA.HI.SX32 R2, R2, R3, 0x1a ;  /* 0x0000000302027211 */ /* 0x000fe400078fd2ff */
[----:B------:R-:W-:Y:S01]  /*00f0*/  SHF.R.U32.HI R3, RZ, 0x1f, R0 ;  /* 0x0000001fff037819 */ /* 0x000fe20000011600 */
[----:B--2---:R-:W-:-:S03]  /*0100*/  IMAD.WIDE R12, R13, 0x4, R20 ;  /* 0x000000040d0c7825 */ /* 0x004fc600078e0214 */
[----:B------:R-:W-:Y:S01]  /*0110*/  LEA.HI.SX32 R0, R0, R3, 0x15 ;  /* 0x0000000300007211 */ /* 0x000fe200078faaff */
[----:B------:R-:W-:-:S04]  /*0120*/  IMAD.HI R4, R2, 0x4ec4ec4f, RZ ;  /* 0x4ec4ec4f02047827 */ /* 0x000fc800078e02ff */
[----:B------:R-:W-:Y:S01]  /*0130*/  IMAD.HI R3, R0, 0x4ec4ec4f, RZ ;  /* 0x4ec4ec4f00037827 */ /* 0x000fe200078e02ff */
[----:B------:R-:W-:-:S04]  /*0140*/  SHF.R.U32.HI R5, RZ, 0x1f, R4 ;  /* 0x0000001fff057819 */ /* 0x000fc80000011604 */
[----:B------:R-:W-:Y:S02]  /*0150*/  LEA.HI.SX32 R7, R4, R5, 0x1e ;  /* 0x0000000504077211 */ /* 0x000fe400078ff2ff */
[----:B------:R-:W-:-:S04]  /*0160*/  SHF.R.U32.HI R4, RZ, 0x1f, R3 ;  /* 0x0000001fff047819 */ /* 0x000fc80000011603 */
[----:B------:R-:W-:Y:S01]  /*0170*/  LEA.HI.SX32 R5, R3, R4, 0x1e ;  /* 0x0000000403057211 */ /* 0x000fe200078ff2ff */
[----:B------:R-:W-:-:S04]  /*0180*/  IMAD R3, R7, -0xd, R2 ;  /* 0xfffffff307037824 */ /* 0x000fc800078e0202 */
[----:B------:R-:W-:Y:S01]  /*0190*/  IMAD R6, R5, -0xd, R0 ;  /* 0xfffffff305067824 */ /* 0x000fe200078e0200 */
[C---:B------:R-:W-:Y:S01]  /*01a0*/  ISETP.GT.AND P3, PT, R3.reuse, RZ, PT ;  /* 0x000000ff0300720c */ /* 0x040fe20003f64270 */
[----:B------:R-:W-:-:S03]  /*01b0*/  VIADD R0, R3, 0x1 ;  /* 0x0000000103007836 */ /* 0x000fc60000000000 */
[----:B------:R-:W-:-:S04]  /*01c0*/  ISETP.GT.AND P4, PT, R6, RZ, P3 ;  /* 0x000000ff0600720c */ /* 0x000fc80001f84270 */
[----:B------:R-:W-:Y:S02]  /*01d0*/  ISETP.LT.AND P4, PT, R9, 0x2f880, P4 ;  /* 0x0002f8800900780c */ /* 0x000fe40002781270 */
[----:B------:R-:W-:Y:S02]  /*01e0*/  ISETP.GT.AND P1, PT, R3, -0x1, PT ;  /* 0xffffffff0300780c */ /* 0x000fe40003f24270 */
[----:B------:R-:W-:Y:S02]  /*01f0*/  ISETP.GE.U32.AND P0, PT, R0, 0xd, PT ;  /* 0x0000000d0000780c */ /* 0x000fe40003f06070 */
[C---:B------:R-:W-:Y:S02]  /*0200*/  ISETP.GT.AND P1, PT, R6.reuse, RZ, P1 ;  /* 0x000000ff0600720c */ /* 0x040fe40000f24270 */
[----:B------:R-:W-:Y:S02]  /*0210*/  ISETP.GT.AND P5, PT, R6, RZ, !P0 ;  /* 0x000000ff0600720c */ /* 0x000fe400047a4270 */
[----:B------:R-:W-:-:S02]  /*0220*/  ISETP.LT.AND P2, PT, R9, 0x2f880, P1 ;  /* 0x0002f8800900780c */ /* 0x000fc40000f41270 */
[C---:B------:R-:W-:Y:S01]  /*0230*/  ISETP.LT.AND P1, PT, R9.reuse, 0x2f880, P5 ;  /* 0x0002f8800900780c */ /* 0x040fe20002f21270 */
[----:B------:R1:W2:Y:S01]  /*0240*/  @P4 LDG.E.64 R10, desc[UR4][R12.64] ;  /* 0x000000040c0a4981 */ /* 0x0002a2000c1e1b00 */
[C---:B------:R-:W-:Y:S01]  /*0250*/  VIADD R15, R9.reuse, 0xfffff160 ;  /* 0xfffff160090f7836 */ /* 0x040fe20000000000 */
[----:B------:R-:W-:Y:S01]  /*0260*/  CS2R R4, SRZ ;  /* 0x0000000000047805 */ /* 0x000fe2000001ff00 */
[----:B------:R-:W-:Y:S02]  /*0270*/  VIADD R17, R9, 0xfffff280 ;  /* 0xfffff28009117836 */ /* 0x000fe40000000000 */
[----:B------:R-:W-:-:S04]  /*0280*/  IMAD.WIDE R14, R15, 0x4, R20 ;  /* 0x000000040f0e7825 */ /* 0x000fc800078e0214 */
[----:B------:R-:W-:Y:S01]  /*0290*/  IMAD.WIDE R16, R17, 0x4, R20 ;  /* 0x0000000411107825 */ /* 0x000fe200078e0214 */
[----:B-1----:R-:W-:Y:S01]  /*02a0*/  CS2R R12, SRZ ;  /* 0x00000000000c7805 */ /* 0x002fe2000001ff00 */
[----:B------:R-:W3:Y:S05]  /*02b0*/  @P2 LDG.E.64 R4, desc[UR4][R14.64] ;  /* 0x000000040e042981 */ /* 0x000eea000c1e1b00 */
[----:B------:R1:W4:Y:S01]  /*02c0*/  @P1 LDG.E.64 R12, desc[UR4][R16.64] ;  /* 0x00000004100c1981 */ /* 0x000322000c1e1b00 */
[C---:B------:R-:W-:Y:S01]  /*02d0*/  VIADD R0, R6.reuse, 0x2 ;  /* 0x0000000206007836 */ /* 0x040fe20000000000 */
[C---:B------:R-:W-:Y:S02]  /*02e0*/  ISETP.GE.AND P5, PT, R6.reuse, 0xc, PT ;  /* 0x0000000c0600780c */ /* 0x040fe40003fa6270 */
[----:B------:R-:W-:-:S02]  /*02f0*/  ISETP.GT.AND P6, PT, R6, 0xb, PT ;  /* 0x0000000b0600780c */ /* 0x000fc40003fc4270 */
[----:B------:R-:W-:Y:S01]  /*0300*/  SEL R7, R0, RZ, !P5 ;  /* 0x000000ff00077207 */ /* 0x000fe20006800000 */
[C---:B------:R-:W-:Y:S01]  /*0310*/  VIADD R0, R3.reuse, 0x2 ;  /* 0x0000000203007836 */ /* 0x040fe20000000000 */
[----:B------:R-:W-:Y:S02]  /*0320*/  ISETP.GT.AND P5, PT, R3, 0xb, PT ;  /* 0x0000000b0300780c */ /* 0x000fe40003fa4270 */
[----:B------:R-:W-:Y:S01]  /*0330*/  ISETP.GT.AND P3, PT, R6, -0x1, P3 ;  /* 0xffffffff0600780c */ /* 0x000fe20001f64270 */
[----:B------:R-:W-:Y:S02]  /*0340*/  VIADD R24, R7, 0xe ;  /* 0x0000000e07187836 */ /* 0x000fe40000000000 */
[C---:B-1----:R-:W-:Y:S01]  /*0350*/  VIADD R17, R9.reuse, 0xfffffee0 ;  /* 0xfffffee009117836 */ /* 0x042fe20000000000 */
[----:B------:R-:W-:-:S03]  /*0360*/  ISETP.LT.AND P3, PT, R9, 0x2f880, P3 ;  /* 0x0002f8800900780c */ /* 0x000fc60001f61270 */
[----:B------:R-:W-:Y:S02]  /*0370*/  @!P6 IMAD.MOV R24, RZ, RZ, R7 ;  /* 0x000000ffff18e224 */ /* 0x000fe400078e0207 */
[----:B------:R-:W-:-:S04]  /*0380*/  IMAD.WIDE R16, R17, 0x4, R20 ;  /* 0x0000000411107825 */ /* 0x000fc800078e0214 */
[----:B------:R-:W-:Y:S02]  /*0390*/  VIADD R26, R6, 0x1 ;  /* 0x00000001061a7836 */ /* 0x000fe40000000000 */
[C---:B------:R-:W-:Y:S01]  /*03a0*/  VIADD R23, R9.reuse, 0x120 ;  /* 0x0000012009177836 */ /* 0x040fe20000000000 */
[----:B------:R-:W-:Y:S01]  /*03b0*/  CS2R R14, SRZ ;  /* 0x00000000000e7805 */ /* 0x000fe2000001ff00 */
[----:B------:R-:W-:-:S04]  /*03c0*/  IMAD.WIDE R18, R9, 0x4, R20 ;  /* 0x0000000409127825 */ /* 0x000fc800078e0214 */
[----:B------:R-:W-:-:S04]  /*03d0*/  IMAD.WIDE R22, R23, 0x4, R20 ;  /* 0x0000000417167825 */ /* 0x000fc800078e0214 */
[C---:B------:R-:W-:Y:S02]  /*03e0*/  VIADD R29, R9.reuse, 0xd80 ;  /* 0x00000d80091d7836 */ /* 0x040fe40000000000 */
[----:B------:R-:W-:Y:S02]  /*03f0*/  VIADD R27, R9, 0xea0 ;  /* 0x00000ea0091b7836 */ /* 0x000fe40000000000 */
[----:B------:R-:W-:Y:S01]  /*0400*/  IMAD.WIDE R28, R29, 0x4, R20 ;  /* 0x000000041d1c7825 */ /* 0x000fe200078e0214 */
[----:B--2---:R-:W-:Y:S02]  /*0410*/  SEL R2, R10, RZ, P4 ;  /* 0x000000ff0a027207 */ /* 0x004fe40002000000 */
[----:B------:R-:W-:Y:S02]  /*0420*/  SEL R8, R11, RZ, P4 ;  /* 0x000000ff0b087207 */ /* 0x000fe40002000000 */
[----:B------:R-:W-:Y:S02]  /*0430*/  ISETP.GE.AND P4, PT, R3, 0xc, PT ;  /* 0x0000000c0300780c */ /* 0x000fe40003f86270 */
[----:B------:R-:W-:-:S02]  /*0440*/  LOP3.LUT R10, R6, R3, RZ, 0xfc, !PT ;  /* 0x00000003060a7212 */ /* 0x000fc400078efcff */
[----:B------:R-:W-:Y:S02]  /*0450*/  SEL R0, R0, RZ, !P4 ;  /* 0x000000ff00007207 */ /* 0x000fe40006000000 */
[----:B------:R-:W-:Y:S02]  /*0460*/  ISETP.GE.AND P4, PT, R9, 0x2f880, PT ;  /* 0x0002f8800900780c */ /* 0x000fe40003f86270 */
[----:B---3--:R-:W-:Y:S01]  /*0470*/  SEL R7, R4, RZ, P2 ;  /* 0x000000ff04077207 */ /* 0x008fe20001000000 */
[----:B------:R-:W-:Y:S01]  /*0480*/  VIADD R25, R0, 0xe ;  /* 0x0000000e00197836 */ /* 0x000fe20000000000 */
[----:B------:R-:W-:Y:S01]  /*0490*/  ISETP.GT.AND P6, PT, R10, -0x1, !P4 ;  /* 0xffffffff0a00780c */ /* 0x000fe200067c4270 */
[----:B------:R-:W-:Y:S01]  /*04a0*/  @!P5 IMAD.MOV R25, RZ, RZ, R0 ;  /* 0x000000ffff19d224 */ /* 0x000fe200078e0200 */
[----:B------:R-:W-:Y:S02]  /*04b0*/  CS2R R10, SRZ ;  /* 0x00000000000a7805 */ /* 0x000fe4000001ff00 */
[----:B----4-:R-:W-:-:S02]  /*04c0*/  SEL R4, R12, RZ, P1 ;  /* 0x000000ff0c047207 */ /* 0x010fc40000800000 */
[----:B------:R-:W-:Y:S02]  /*04d0*/  SEL R0, R13, RZ, P1 ;  /* 0x000000ff0d007207 */ /* 0x000fe40000800000 */
[----:B------:R-:W-:Y:S01]  /*04e0*/  ISETP.GT.AND P1, PT, R6, -0x1, !P0 ;  /* 0xffffffff0600780c */ /* 0x000fe20004724270 */
[----:B------:R1:W2:Y:S01]  /*04f0*/  @P3 LDG.E.64 R10, desc[UR4][R16.64] ;  /* 0x00000004100a3981 */ /* 0x0002a2000c1e1b00 */
[----:B------:R-:W-:Y:S02]  /*0500*/  ISETP.GE.U32.AND P5, PT, R26, 0xd, PT ;  /* 0x0000000d1a00780c */ /* 0x000fe40003fa6070 */
[----:B------:R-:W-:Y:S02]  /*0510*/  ISETP.LT.AND P1, PT, R9, 0x2f880, P1 ;  /* 0x0002f8800900780c */ /* 0x000fe40000f21270 */
[----:B------:R-:W-:Y:S02]  /*0520*/  SEL R5, R5, RZ, P2 ;  /* 0x000000ff05057207 */ /* 0x000fe40001000000 */
[----:B------:R-:W-:-:S02]  /*0530*/  CS2R R12, SRZ ;  /* 0x00000000000c7805 */ /* 0x000fc4000001ff00 */
[C---:B------:R-:W-:Y:S02]  /*0540*/  ISETP.GT.AND P2, PT, R3.reuse, RZ, !P5 ;  /* 0x000000ff0300720c */ /* 0x040fe40006f44270 */
[----:B------:R-:W-:Y:S02]  /*0550*/  ISETP.GT.AND P5, PT, R3, -0x1, !P5 ;  /* 0xffffffff0300780c */ /* 0x000fe40006fa4270 */
[C---:B------:R-:W-:Y:S01]  /*0560*/  ISETP.LT.AND P2, PT, R9.reuse, 0x2f880, P2 ;  /* 0x0002f8800900780c */ /* 0x040fe20001741270 */
[----:B------:R3:W4:Y:S01]  /*0570*/  @P6 LDG.E.64 R12, desc[UR4][R18.64] ;  /* 0x00000004120c6981 */ /* 0x000722000c1e1b00 */
[----:B------:R-:W-:Y:S02]  /*0580*/  ISETP.LT.AND P5, PT, R9, 0x2f880, P5 ;  /* 0x0002f8800900780c */ /* 0x000fe40002fa1270 */
[----:B------:R-:W-:Y:S01]  /*0590*/  ISETP.LT.U32.AND P0, PT, R26, 0xd, !P0 ;  /* 0x0000000d1a00780c */ /* 0x000fe20004701070 */
[----:B------:R5:W4:Y:S01]  /*05a0*/  @P1 LDG.E.64 R14, desc[UR4][R22.64] ;  /* 0x00000004160e1981 */ /* 0x000b22000c1e1b00 */
[----:B-1----:R-:W-:-:S02]  /*05b0*/  CS2R R16, SRZ ;  /* 0x0000000000107805 */ /* 0x002fc4000001ff00 */
[----:B------:R-:W-:Y:S01]  /*05c0*/  ISETP.LT.AND P0, PT, R9, 0x2f880, P0 ;  /* 0x0002f8800900780c */ /* 0x000fe20000701270 */
[----:B------:R-:W-:Y:S01]  /*05d0*/  IMAD.WIDE R26, R27, 0x4, R20 ;  /* 0x000000041b1a7825 */ /* 0x000fe200078e0214 */
[----:B---3--:R-:W-:-:S03]  /*05e0*/  CS2R R18, SRZ ;  /* 0x0000000000127805 */ /* 0x008fc6000001ff00 */
[----:B------:R1:W3:Y:S01]  /*05f0*/  @P2 LDG.E.64 R16, desc[UR4][R28.64] ;  /* 0x000000041c102981 */ /* 0x0002e2000c1e1b00 */
[----:B-----5:R-:W-:-:S03]  /*0600*/  VIADD R23, R9, 0xfc0 ;  /* 0x00000fc009177836 */ /* 0x020fc60000000000 */
[----:B------:R-:W5:Y:S01]  /*0610*/  @P5 LDG.E.64 R18, desc[UR4][R26.64] ;  /* 0x000000041a125981 */ /* 0x000f62000c1e1b00 */
[----:B------:R-:W-:Y:S01]  /*0620*/  IMAD.WIDE R20, R23, 0x4, R20 ;  /* 0x0000000417147825 */ /* 0x000fe200078e0214 */
[----:B------:R-:W-:-:S06]  /*0630*/  CS2R R22, SRZ ;  /* 0x0000000000167805 */ /* 0x000fcc000001ff00 */
[----:B------:R-:W5:Y:S01]  /*0640*/  @P0 LDG.E.64 R22, desc[UR4][R20.64] ;  /* 0x0000000414160981 */ /* 0x000f62000c1e1b00 */
[----:B-1----:R-:W-:-:S04]  /*0650*/  IMAD.IADD R28, R6, 0x1, R3 ;  /* 0x00000001061c7824 */ /* 0x002fc800078e0203 */
[----:B------:R-:W-:-:S05]  /*0660*/  IMAD R28, R6, R3, -R28 ;  /* 0x00000003061c7224 */ /* 0x000fca00078e0a1c */
[----:B------:R-:W-:Y:S01]  /*0670*/  IADD3 R28, R24, R28, R25 ;  /* 0x0000001c181c7210 */ /* 0x000fe20007ffe019 */
[----:B------:R-:W-:-:S04]  /*0680*/  IMAD R6, R6, R25, RZ ;  /* 0x0000001906067224 */ /* 0x000fc800078e02ff */
[----:B------:R-:W-:Y:S02]  /*0690*/  VIADD R28, R28, 0x1 ;  /* 0x000000011c1c7836 */ /* 0x000fe40000000000 */
[----:B------:R-:W-:Y:S01]  /*06a0*/  FADD R5, R8, R5 ;  /* 0x0000000508057221 */ /* 0x000fe20000000000 */
[----:B------:R-:W-:Y:S02]  /*06b0*/  IMAD R3, R3, R24, R6 ;  /* 0x0000001803037224 */ /* 0x000fe400078e0206 */
[----:B------:R-:W-:Y:S02]  /*06c0*/  IMAD R28, R24, R25, R28 ;  /* 0x00000019181c7224 */ /* 0x000fe400078e021c */
[----:B------:R-:W-:Y:S02]  /*06d0*/  FADD R0, R5, R0 ;  /* 0x0000000005007221 */ /* 0x000fe40000000000 */
[----:B------:R-:W-:Y:S02]  /*06e0*/  IMAD.IADD R3, R28, 0x1, -R3 ;  /* 0x000000011c037824 */ /* 0x000fe400078e0a03 */
[----:B------:R-:W-:-:S04]  /*06f0*/  FADD R7, R2, R7 ;  /* 0x0000000702077221 */ /* 0x000fc80000000000 */
[----:B------:R-:W-:Y:S01]  /*0700*/  FADD R7, R7, R4 ;  /* 0x0000000407077221 */ /* 0x000fe20000000000 */
[----:B--2---:R-:W-:-:S05]  /*0710*/  SEL R11, R11, RZ, P3 ;  /* 0x000000ff0b0b7207 */ /* 0x004fca0001800000 */
[----:B------:R-:W-:Y:S01]  /*0720*/  FADD R2, R0, R11 ;  /* 0x0000000b00027221 */ /* 0x000fe20000000000 */
[----:B------:R-:W-:Y:S02]  /*0730*/  I2FP.F32.S32 R0, R3 ;  /* 0x0000000300007245 */ /* 0x000fe40000201400 */
[----:B------:R-:W-:Y:S02]  /*0740*/  SEL R10, R10, RZ, P3 ;  /* 0x000000ff0a0a7207 */ /* 0x000fe40001800000 */
[----:B------:R-:W-:Y:S02]  /*0750*/  FSETP.GT.AND P3, PT, |R0|, 8.50705917302346158658e+37, PT ;  /* 0x7e8000000000780b */ /* 0x000fe40003f64200 */
[----:B----4-:R-:W-:Y:S01]  /*0760*/  SEL R13, R13, RZ, P6 ;  /* 0x000000ff0d0d7207 */ /* 0x010fe20003000000 */
[----:B------:R-:W-:Y:S01]  /*0770*/  FADD R7, R7, R10 ;  /* 0x0000000a07077221 */ /* 0x000fe20000000000 */
[----:B------:R-:W-:Y:S02]  /*0780*/  SEL R12, R12, RZ, P6 ;  /* 0x000000ff0c0c7207 */ /* 0x000fe40003000000 */
[----:B------:R-:W-:-:S02]  /*0790*/  SEL R14, R14, RZ, P1 ;  /* 0x000000ff0e0e7207 */ /* 0x000fc40000800000 */
[----:B------:R-:W-:Y:S02]  /*07a0*/  SEL R15, R15, RZ, P1 ;  /* 0x000000ff0f0f7207 */ /* 0x000fe40000800000 */
[----:B------:R-:W-:Y:S01]  /*07b0*/  FSETP.GEU.AND P1, PT, |R0|, 1.175494350822287508e-38, PT ;  /* 0x008000000000780b */ /* 0x000fe20003f2e200 */
[----:B------:R-:W-:Y:S01]  /*07c0*/  FADD R2, R2, R13 ;  /* 0x0000000d02027221 */ /* 0x000fe20000000000 */
[----:B------:R-:W-:Y:S01]  /*07d0*/  FADD R7, R7, R12 ;  /* 0x0000000c07077221 */ /* 0x000fe20000000000 */
[----:B------:R-:W-:Y:S01]  /*07e0*/  @P3 FMUL R0, R0, 0.25 ;  /* 0x3e80000000003820 */ /* 0x000fe20000400000 */
[----:B---3--:R-:W-:Y:S01]  /*07f0*/  SEL R16, R16, RZ, P2 ;  /* 0x000000ff10107207 */ /* 0x008fe20001000000 */
[----:B------:R-:W-:Y:S01]  /*0800*/  FADD R4, R2, R15 ;  /* 0x0000000f02047221 */ /* 0x000fe20000000000 */
[----:B------:R-:W-:Y:S01]  /*0810*/  SEL R17, R17, RZ, P2 ;  /* 0x000000ff11117207 */ /* 0x000fe20001000000 */
[----:B------:R-:W-:Y:S01]  /*0820*/  FADD R7, R7, R14 ;  /* 0x0000000e07077221 */ /* 0x000fe20000000000 */
[----:B------:R-:W1:Y:S01]  /*0830*/  LDC.64 R2, c[0x0][0x218] ;  /* 0x00008600ff027b82 */ /* 0x000e620000000a00 */
[----:B-----5:R-:W-:-:S02]  /*0840*/  SEL R18, R18, RZ, P5 ;  /* 0x000000ff12127207 */ /* 0x020fc40002800000 */
[----:B------:R-:W-:Y:S01]  /*0850*/  SEL R19, R19, RZ, P5 ;  /* 0x000000ff13137207 */ /* 0x000fe20002800000 */
[----:B------:R-:W-:Y:S01]  /*0860*/  FADD R7, R7, R16 ;  /* 0x0000001007077221 */ /* 0x000fe20000000000 */
[----:B------:R-:W-:Y:S01]  /*0870*/  @!P1 FMUL R0, R0, 16777216 ;  /* 0x4b80000000009820 */ /* 0x000fe20000400000 */
[----:B------:R-:W-:Y:S02]  /*0880*/  FADD R4, R4, R17 ;  /* 0x0000001104047221 */ /* 0x000fe40000000000 */
[----:B------:R-:W-:Y:S01]  /*0890*/  FADD R7, R7, R18 ;  /* 0x0000001207077221 */ /* 0x000fe20000000000 */
[----:B------:R-:W-:Y:S01]  /*08a0*/  SEL R22, R22, RZ, P0 ;  /* 0x000000ff16167207 */ /* 0x000fe20000000000 */
[----:B------:R-:W-:Y:S01]  /*08b0*/  FADD R4, R4, R19 ;  /* 0x0000001304047221 */ /* 0x000fe20000000000 */
[----:B------:R-:W-:Y:S01]  /*08c0*/  SEL R23, R23, RZ, P0 ;  /* 0x000000ff17177207 */ /* 0x000fe20000000000 */
[----:B------:R-:W2:Y:S02]  /*08d0*/  MUFU.RCP R0, R0 ;  /* 0x0000000000007308 */ /* 0x000ea40000001000 */
[----:B------:R-:W-:-:S02]  /*08e0*/  FADD R22, R7, R22 ;  /* 0x0000001607167221 */ /* 0x000fc40000000000 */
[----:B------:R-:W-:Y:S02]  /*08f0*/  FADD R23, R4, R23 ;  /* 0x0000001704177221 */ /* 0x000fe40000000000 */
[----:B------:R-:W-:Y:S02]  /*0900*/  @P3 FMUL R22, R22, 0.25 ;  /* 0x3e80000016163820 */ /* 0x000fe40000400000 */
[----:B------:R-:W-:Y:S02]  /*0910*/  @P3 FMUL R23, R23, 0.25 ;  /* 0x3e80000017173820 */ /* 0x000fe40000400000 */
[----:B------:R-:W-:Y:S02]  /*0920*/  @!P1 FMUL R22, R22, 16777216 ;  /* 0x4b80000016169820 */ /* 0x000fe40000400000 */
[----:B------:R-:W-:Y:S01]  /*0930*/  @!P1 FMUL R23, R23, 16777216 ;  /* 0x4b80000017179820 */ /* 0x000fe20000400000 */
[----:B-1----:R-:W-:-:S04]  /*0940*/  IMAD.WIDE R2, R9, 0x4, R2 ;  /* 0x0000000409027825 */ /* 0x002fc800078e0202 */
[C---:B--2---:R-:W-:Y:S01]  /*0950*/  FMUL R22, R0.reuse, R22 ;  /* 0x0000001600167220 */ /* 0x044fe20000400000 */
[----:B------:R-:W-:Y:S01]  /*0960*/  FMUL R23, R0, R23 ;  /* 0x0000001700177220 */ /* 0x000fe20000400000 */
[----:B------:R-:W-:Y:S06]  /*0970*/  @P4 EXIT ;  /* 0x000000000000494d */ /* 0x000fec0003800000 */
[----:B------:R-:W-:Y:S01]  /*0980*/  STG.E.64 desc[UR4][R2.64], R22 ;  /* 0x0000001602007986 */ /* 0x000fe2000c101b04 */
[----:B------:R-:W-:Y:S05]  /*0990*/  EXIT ;  /* 0x000000000000794d */ /* 0x000fea0003800000 */
.L_x_0:
[----:B------:R-:W-:-:S00]  /*09a0*/  BRA `(.L_x_0) ;  /* 0xfffffffc00fc7947 */ /* 0x000fc0000383ffff */
[----:B------:R-:W-:-:S00]  /*09b0*/  NOP ;  /* 0x0000000000007918 */ /* 0x000fc00000000000 */
        /* <DEDUP_REMOVED lines=12> */
.L_x_1:


//--------------------- .nv.constant0.triton_poi_fused_avg_pool2d_32 --------------------------
	.section	.nv.constant0.triton_poi_fused_avg_pool2d_32,"a",@progbits
	.sectionflags	@""
	.align	4
.nv.constant0.triton_poi_fused_avg_pool2d_32:
	.zero		548
